//
// Generated by NVIDIA NVVM Compiler
//
// Compiler Build ID: CL-36424714
// Cuda compilation tools, release 13.0, V13.0.88
// Based on NVVM 20.0.0
//

.version 9.0
.target sm_100
.address_size 64

	// .globl	_Z9somaNaGPUPKfS0_Pfi

.visible .entry _Z9somaNaGPUPKfS0_Pfi(
	.param .u64 .ptr .align 1 _Z9somaNaGPUPKfS0_Pfi_param_0,
	.param .u64 .ptr .align 1 _Z9somaNaGPUPKfS0_Pfi_param_1,
	.param .u64 .ptr .align 1 _Z9somaNaGPUPKfS0_Pfi_param_2,
	.param .u32 _Z9somaNaGPUPKfS0_Pfi_param_3
)
{
	.reg .pred 	%p<2>;
	.reg .b32 	%r<6>;
	.reg .b32 	%f<4>;
	.reg .b64 	%rd<11>;

	ld.param.u64 	%rd1, [_Z9somaNaGPUPKfS0_Pfi_param_0];
	ld.param.u64 	%rd2, [_Z9somaNaGPUPKfS0_Pfi_param_1];
	ld.param.u64 	%rd3, [_Z9somaNaGPUPKfS0_Pfi_param_2];
	ld.param.u32 	%r2, [_Z9somaNaGPUPKfS0_Pfi_param_3];
	mov.u32 	%r3, %ntid.x;
	mov.u32 	%r4, %ctaid.x;
	mov.u32 	%r5, %tid.x;
	mad.lo.s32 	%r1, %r3, %r4, %r5;
	setp.ge.s32 	%p1, %r1, %r2;
	@%p1 bra 	$L__BB0_2;
	cvta.to.global.u64 	%rd4, %rd1;
	cvta.to.global.u64 	%rd5, %rd2;
	cvta.to.global.u64 	%rd6, %rd3;
	mul.wide.s32 	%rd7, %r1, 4;
	add.s64 	%rd8, %rd4, %rd7;
	ld.global.f32 	%f1, [%rd8];
	add.s64 	%rd9, %rd5, %rd7;
	ld.global.f32 	%f2, [%rd9];
	add.f32 	%f3, %f1, %f2;
	add.s64 	%rd10, %rd6, %rd7;
	st.global.f32 	[%rd10], %f3;
$L__BB0_2:
	ret;

}


// ===== COMPILED SASS (sm_100) =====

	.target	sm_100

	.elftype	@"ET_EXEC"


//--------------------- .note.nv.tkinfo           --------------------------
	.section	.note.nv.tkinfo,"",@"SHT_NOTE"
	.sectionflags	@"SHF_NOTE_NV_TKINFO"
	.tkinfo
        /*0018*/ 	.word	0x00000002
        /*0030*/ 	.string	""
        /*0030*/ 	.string	"ptxas"
        /*0030*/ 	.string	"Cuda compilation tools, release 13.0, V13.0.88"
        /*0030*/ 	.string	"Build cuda_13.0.r13.0/compiler.36424714_0"
        /*0030*/ 	.string	"-arch sm_100 -m 64 "



//--------------------- .note.nv.cuinfo           --------------------------
	.section	.note.nv.cuinfo,"",@"SHT_NOTE"
	.sectionflags	@"SHF_NOTE_NV_CUINFO"
        /*0018*/ 	.short	0x0002
        /*001a*/ 	.short	0x0064
        /*001c*/ 	.short	0x0082
	.zero		2


//--------------------- .nv.info                  --------------------------
	.section	.nv.info,"",@"SHT_CUDA_INFO"
	.align	4


	//----- nvinfo : EIATTR_REGCOUNT
	.align		4
        /*0000*/ 	.byte	0x04, 0x2f
        /*0002*/ 	.short	(.L_1 - .L_0)
	.align		4
.L_0:
        /*0004*/ 	.word	index@(_Z9somaNaGPUPKfS0_Pfi)
        /*0008*/ 	.word	0x0000000c


	//----- nvinfo : EIATTR_FRAME_SIZE
	.align		4
.L_1:
        /*000c*/ 	.byte	0x04, 0x11
        /*000e*/ 	.short	(.L_3 - .L_2)
	.align		4
.L_2:
        /*0010*/ 	.word	index@(_Z9somaNaGPUPKfS0_Pfi)
        /*0014*/ 	.word	0x00000000


	//----- nvinfo : EIATTR_MIN_STACK_SIZE
	.align		4
.L_3:
        /*0018*/ 	.byte	0x04, 0x12
        /*001a*/ 	.short	(.L_5 - .L_4)
	.align		4
.L_4:
        /*001c*/ 	.word	index@(_Z9somaNaGPUPKfS0_Pfi)
        /*0020*/ 	.word	0x00000000
.L_5:


//--------------------- .nv.compat                --------------------------
	.section	.nv.compat,"",@"SHT_CUDA_COMPAT_INFO"
	.align	4
        /*0000*/ 	.byte	0x02, 0x09, 0x00, 0x00, 0x02, 0x02, 0x01, 0x00, 0x02, 0x05, 0x05, 0x00, 0x03, 0x07, 0x01, 0x01
        /*0010*/ 	.byte	0x02, 0x03, 0x00, 0x00, 0x02, 0x06, 0x01, 0x00, 0x04, 0x0b, 0x08, 0x00, 0x09, 0x00, 0x00, 0x00
        /*0020*/ 	.byte	0x00, 0x00, 0x00, 0x00


//--------------------- .nv.info._Z9somaNaGPUPKfS0_Pfi --------------------------
	.section	.nv.info._Z9somaNaGPUPKfS0_Pfi,"",@"SHT_CUDA_INFO"
	.sectionflags	@""
	.align	4


	//----- nvinfo : EIATTR_CUDA_API_VERSION
	.align		4
        /*0000*/ 	.byte	0x04, 0x37
        /*0002*/ 	.short	(.L_7 - .L_6)
.L_6:
        /*0004*/ 	.word	0x00000082


	//----- nvinfo : EIATTR_KPARAM_INFO
	.align		4
.L_7:
        /*0008*/ 	.byte	0x04, 0x17
        /*000a*/ 	.short	(.L_9 - .L_8)
.L_8:
        /*000c*/ 	.word	0x00000000
        /*0010*/ 	.short	0x0003
        /*0012*/ 	.short	0x0018
        /*0014*/ 	.byte	0x00, 0xf0, 0x11, 0x00


	//----- nvinfo : EIATTR_KPARAM_INFO
	.align		4
.L_9:
        /*0018*/ 	.byte	0x04, 0x17
        /*001a*/ 	.short	(.L_11 - .L_10)
.L_10:
        /*001c*/ 	.word	0x00000000
        /*0020*/ 	.short	0x0002
        /*0022*/ 	.short	0x0010
        /*0024*/ 	.byte	0x00, 0xf5, 0x21, 0x00


	//----- nvinfo : EIATTR_KPARAM_INFO
	.align		4
.L_11:
        /*0028*/ 	.byte	0x04, 0x17
        /*002a*/ 	.short	(.L_13 - .L_12)
.L_12:
        /*002c*/ 	.word	0x00000000
        /*0030*/ 	.short	0x0001
        /*0032*/ 	.short	0x0008
        /*0034*/ 	.byte	0x00, 0xf5, 0x21, 0x00


	//----- nvinfo : EIATTR_KPARAM_INFO
	.align		4
.L_13:
        /*0038*/ 	.byte	0x04, 0x17
        /*003a*/ 	.short	(.L_15 - .L_14)
.L_14:
        /*003c*/ 	.word	0x00000000
        /*0040*/ 	.short	0x0000
        /*0042*/ 	.short	0x0000
        /*0044*/ 	.byte	0x00, 0xf5, 0x21, 0x00


	//----- nvinfo : EIATTR_SPARSE_MMA_MASK
	.align		4
.L_15:
        /*0048*/ 	.byte	0x03, 0x50
        /*004a*/ 	.short	0x0000


	//----- nvinfo : EIATTR_MAXREG_COUNT
	.align		4
        /*004c*/ 	.byte	0x03, 0x1b
        /*004e*/ 	.short	0x00ff


	//----- nvinfo : EIATTR_MERCURY_ISA_VERSION
	.align		4
        /*0050*/ 	.byte	0x03, 0x5f
        /*0052*/ 	.short	0x0101


	//----- nvinfo : EIATTR_VRC_CTA_INIT_COUNT
	.align		4
        /*0054*/ 	.byte	0x02, 0x4a
	.zero		1
	.zero		1


	//----- nvinfo : EIATTR_EXIT_INSTR_OFFSETS
	.align		4
        /*0058*/ 	.byte	0x04, 0x1c
        /*005a*/ 	.short	(.L_17 - .L_16)


	//   ....[0]....
.L_16:
        /*005c*/ 	.word	0x00000070


	//   ....[1]....
        /*0060*/ 	.word	0x00000130


	//----- nvinfo : EIATTR_CBANK_PARAM_SIZE
	.align		4
.L_17:
        /*0064*/ 	.byte	0x03, 0x19
        /*0066*/ 	.short	0x001c


	//----- nvinfo : EIATTR_PARAM_CBANK
	.align		4
        /*0068*/ 	.byte	0x04, 0x0a
        /*006a*/ 	.short	(.L_19 - .L_18)
	.align		4
.L_18:
        /*006c*/ 	.word	index@(.nv.constant0._Z9somaNaGPUPKfS0_Pfi)
        /*0070*/ 	.short	0x0380
        /*0072*/ 	.short	0x001c


	//----- nvinfo : EIATTR_SW_WAR
	.align		4
.L_19:
        /*0074*/ 	.byte	0x04, 0x36
        /*0076*/ 	.short	(.L_21 - .L_20)
.L_20:
        /*0078*/ 	.word	0x00000008
.L_21:


//--------------------- .nv.callgraph             --------------------------
	.section	.nv.callgraph,"",@"SHT_CUDA_CALLGRAPH"
	.align	4
	.sectionentsize	8
	.align		4
        /*0000*/ 	.word	0x00000000
	.align		4
        /*0004*/ 	.word	0xffffffff
	.align		4
        /*0008*/ 	.word	0x00000000
	.align		4
        /*000c*/ 	.word	0xfffffffe
	.align		4
        /*0010*/ 	.word	0x00000000
	.align		4
        /*0014*/ 	.word	0xfffffffd
	.align		4
        /*0018*/ 	.word	0x00000000
	.align		4
        /*001c*/ 	.word	0xfffffffc


//--------------------- .text._Z9somaNaGPUPKfS0_Pfi --------------------------
	.section	.text._Z9somaNaGPUPKfS0_Pfi,"ax",@progbits
	.align	128
        .global         _Z9somaNaGPUPKfS0_Pfi
        .type           _Z9somaNaGPUPKfS0_Pfi,@function
        .size           _Z9somaNaGPUPKfS0_Pfi,(.L_x_1 - _Z9somaNaGPUPKfS0_Pfi)
        .other          _Z9somaNaGPUPKfS0_Pfi,@"STO_CUDA_ENTRY STV_DEFAULT"
_Z9somaNaGPUPKfS0_Pfi:
.text._Z9somaNaGPUPKfS0_Pfi:
[----:B------:R-:W-:Y:S01]  /*0000*/  LDC R1, c[0x0][0x37c] ;  /* 0x0000df00ff017b82 */ /* 0x000fe20000000800 */
[----:B------:R-:W0:Y:S01]  /*0010*/  S2R R9, SR_CTAID.X ;  /* 0x0000000000097919 */ /* 0x000e220000002500 */
[----:B------:R-:W0:Y:S01]  /*0020*/  LDCU UR4, c[0x0][0x360] ;  /* 0x00006c00ff0477ac */ /* 0x000e220008000800 */
[----:B------:R-:W0:Y:S01]  /*0030*/  S2R R0, SR_TID.X ;  /* 0x0000000000007919 */ /* 0x000e220000002100 */
[----:B------:R-:W1:Y:S01]  /*0040*/  LDCU UR5, c[0x0][0x398] ;  /* 0x00007300ff0577ac */ /* 0x000e620008000800 */
[----:B0-----:R-:W-:-:S05]  /*0050*/  IMAD R9, R9, UR4, R0 ;  /* 0x0000000409097c24 */ /* 0x001fca000f8e0200 */
[----:B-1----:R-:W-:-:S13]  /*0060*/  ISETP.GE.AND P0, PT, R9, UR5, PT ;  /* 0x0000000509007c0c */ /* 0x002fda000bf06270 */
[----:B------:R-:W-:Y:S05]  /*0070*/  @P0 EXIT ;  /* 0x000000000000094d */ /* 0x000fea0003800000 */
[----:B------:R-:W0:Y:S01]  /*0080*/  LDC.64 R2, c[0x0][0x380] ;  /* 0x0000e000ff027b82 */ /* 0x000e220000000a00 */
[----:B------:R-:W1:Y:S07]  /*0090*/  LDCU.64 UR4, c[0x0][0x358] ;  /* 0x00006b00ff0477ac */ /* 0x000e6e0008000a00 */
[----:B------:R-:W2:Y:S08]  /*00a0*/  LDC.64 R4, c[0x0][0x388] ;  /* 0x0000e200ff047b82 */ /* 0x000eb00000000a00 */
[----:B------:R-:W3:Y:S01]  /*00b0*/  LDC.64 R6, c[0x0][0x390] ;  /* 0x0000e400ff067b82 */ /* 0x000ee20000000a00 */
[----:B0-----:R-:W-:-:S06]  /*00c0*/  IMAD.WIDE R2, R9, 0x4, R2 ;  /* 0x0000000409027825 */ /* 0x001fcc00078e0202 */
[----:B-1----:R-:W4:Y:S01]  /*00d0*/  LDG.E R2, desc[UR4][R2.64] ;  /* 0x0000000402027981 */ /* 0x002f22000c1e1900 */
[----:B--2---:R-:W-:-:S06]  /*00e0*/  IMAD.WIDE R4, R9, 0x4, R4 ;  /* 0x0000000409047825 */ /* 0x004fcc00078e0204 */
[----:B------:R-:W4:Y:S01]  /*00f0*/  LDG.E R5, desc[UR4][R4.64] ;  /* 0x0000000404057981 */ /* 0x000f22000c1e1900 */
[----:B---3--:R-:W-:-:S04]  /*0100*/  IMAD.WIDE R6, R9, 0x4, R6 ;  /* 0x0000000409067825 */ /* 0x008fc800078e0206 */
[----:B----4-:R-:W-:-:S05]  /*0110*/  FADD R9, R2, R5 ;  /* 0x0000000502097221 */ /* 0x010fca0000000000 */
[----:B------:R-:W-:Y:S01]  /*0120*/  STG.E desc[UR4][R6.64], R9 ;  /* 0x0000000906007986 */ /* 0x000fe2000c101904 */
[----:B------:R-:W-:Y:S05]  /*0130*/  EXIT ;  /* 0x000000000000794d */ /* 0x000fea0003800000 */
.L_x_0:
[----:B------:R-:W-:-:S00]  /*0140*/  BRA `(.L_x_0) ;  /* 0xfffffffc00fc7947 */ /* 0x000fc0000383ffff */
[----:B------:R-:W-:-:S00]  /*0150*/  NOP ;  /* 0x0000000000007918 */ /* 0x000fc00000000000 */
        /* <DEDUP_REMOVED lines=10> */
.L_x_1:


//--------------------- .nv.shared.reserved.0     --------------------------
	.section	.nv.shared.reserved.0,"aw",@nobits
	.weak		__nv_reservedSMEM_offset_0_alias
	.size		__nv_reservedSMEM_offset_0_alias, 0, 64
	.other		__nv_reservedSMEM_offset_0_alias,@"STO_CUDA_RESERVED_SHARED STV_DEFAULT"
__nv_reservedSMEM_offset_0_alias:
	.zero		0
	.zero		64


//--------------------- .nv.constant0._Z9somaNaGPUPKfS0_Pfi --------------------------
	.section	.nv.constant0._Z9somaNaGPUPKfS0_Pfi,"a",@progbits
	.sectionflags	@""
	.align	4
.nv.constant0._Z9somaNaGPUPKfS0_Pfi:
	.zero		924


//--------------------- SYMBOLS --------------------------

	.type		.nv.reservedSmem.offset0,@object
	.size		.nv.reservedSmem.offset0,0x4
